	.headerflags	@"EF_CUDA_TEXMODE_UNIFIED EF_CUDA_64BIT_ADDRESS EF_CUDA_ACCELERATORS EF_CUDA_SM90 EF_CUDA_VIRTUAL_SM(EF_CUDA_SM90)"
	.elftype	@"ET_EXEC"


//--------------------- .nv.info                  --------------------------
	.section	.nv.info,"",@"SHT_CUDA_INFO"
	.align	4


	//----- nvinfo : EIATTR_REGCOUNT
	.align		4
        /*0000*/ 	.byte	0x04, 0x2f
        /*0002*/ 	.short	(.L_3 - .L_2)
	.align		4
.L_2:
        /*0004*/ 	.word	index@(triton_per_fused__native_batch_norm_legit_no_training_mean_10)
        /*0008*/ 	.word	0x00000018


	//----- nvinfo : EIATTR_MIN_STACK_SIZE
	.align		4
.L_3:
        /*000c*/ 	.byte	0x04, 0x12
        /*000e*/ 	.short	(.L_5 - .L_4)
	.align		4
.L_4:
        /*0010*/ 	.word	index@(triton_per_fused__native_batch_norm_legit_no_training_mean_10)
        /*0014*/ 	.word	0x00000000


	//----- nvinfo : EIATTR_FRAME_SIZE
	.align		4
.L_5:
        /*0018*/ 	.byte	0x04, 0x11
        /*001a*/ 	.short	(.L_7 - .L_6)
	.align		4
.L_6:
        /*001c*/ 	.word	index@(triton_per_fused__native_batch_norm_legit_no_training_mean_10)
        /*0020*/ 	.word	0x00000000


	//----- nvinfo : EIATTR_MIN_STACK_SIZE
	.align		4
.L_7:
        /*0024*/ 	.byte	0x04, 0x12
        /*0026*/ 	.short	(.L_9 - .L_8)
	.align		4
.L_8:
        /*0028*/ 	.word	index@(triton_per_fused__native_batch_norm_legit_no_training_mean_10)
        /*002c*/ 	.word	0x00000000
.L_9:


//--------------------- .nv.info.triton_per_fused__native_batch_norm_legit_no_training_mean_10 --------------------------
	.section	.nv.info.triton_per_fused__native_batch_norm_legit_no_training_mean_10,"",@"SHT_CUDA_INFO"
	.sectionflags	@""
	.align	4


	//----- nvinfo : EIATTR_CUDA_API_VERSION
	.align		4
        /*0000*/ 	.byte	0x04, 0x37
        /*0002*/ 	.short	(.L_11 - .L_10)
.L_10:
        /*0004*/ 	.word	0x0000007c


	//----- nvinfo : EIATTR_KPARAM_INFO
	.align		4
.L_11:
        /*0008*/ 	.byte	0x04, 0x17
        /*000a*/ 	.short	(.L_13 - .L_12)
.L_12:
        /*000c*/ 	.word	0x00000000
        /*0010*/ 	.short	0x0008
        /*0012*/ 	.short	0x003c
        /*0014*/ 	.byte	0x00, 0xf0, 0x11, 0x00


	//----- nvinfo : EIATTR_KPARAM_INFO
	.align		4
.L_13:
        /*0018*/ 	.byte	0x04, 0x17
        /*001a*/ 	.short	(.L_15 - .L_14)
.L_14:
        /*001c*/ 	.word	0x00000000
        /*0020*/ 	.short	0x0007
        /*0022*/ 	.short	0x0038
        /*0024*/ 	.byte	0x00, 0xf0, 0x11, 0x00


	//----- nvinfo : EIATTR_KPARAM_INFO
	.align		4
.L_15:
        /*0028*/ 	.byte	0x04, 0x17
        /*002a*/ 	.short	(.L_17 - .L_16)
.L_16:
        /*002c*/ 	.word	0x00000000
        /*0030*/ 	.short	0x0006
        /*0032*/ 	.short	0x0030
        /*0034*/ 	.byte	0x00, 0xf4, 0x21, 0x00


	//----- nvinfo : EIATTR_KPARAM_INFO
	.align		4
.L_17:
        /*0038*/ 	.byte	0x04, 0x17
        /*003a*/ 	.short	(.L_19 - .L_18)
.L_18:
        /*003c*/ 	.word	0x00000000
        /*0040*/ 	.short	0x0005
        /*0042*/ 	.short	0x0028
        /*0044*/ 	.byte	0x00, 0xf4, 0x21, 0x00


	//----- nvinfo : EIATTR_KPARAM_INFO
	.align		4
.L_19:
        /*0048*/ 	.byte	0x04, 0x17
        /*004a*/ 	.short	(.L_21 - .L_20)
.L_20:
        /*004c*/ 	.word	0x00000000
        /*0050*/ 	.short	0x0004
        /*0052*/ 	.short	0x0020
        /*0054*/ 	.byte	0x00, 0xf4, 0x21, 0x00


	//----- nvinfo : EIATTR_KPARAM_INFO
	.align		4
.L_21:
        /*0058*/ 	.byte	0x04, 0x17
        /*005a*/ 	.short	(.L_23 - .L_22)
.L_22:
        /*005c*/ 	.word	0x00000000
        /*0060*/ 	.short	0x0003
        /*0062*/ 	.short	0x0018
        /*0064*/ 	.byte	0x00, 0xf4, 0x21, 0x00


	//----- nvinfo : EIATTR_KPARAM_INFO
	.align		4
.L_23:
        /*0068*/ 	.byte	0x04, 0x17
        /*006a*/ 	.short	(.L_25 - .L_24)
.L_24:
        /*006c*/ 	.word	0x00000000
        /*0070*/ 	.short	0x0002
        /*0072*/ 	.short	0x0010
        /*0074*/ 	.byte	0x00, 0xf4, 0x21, 0x00


	//----- nvinfo : EIATTR_KPARAM_INFO
	.align		4
.L_25:
        /*0078*/ 	.byte	0x04, 0x17
        /*007a*/ 	.short	(.L_27 - .L_26)
.L_26:
        /*007c*/ 	.word	0x00000000
        /*0080*/ 	.short	0x0001
        /*0082*/ 	.short	0x0008
        /*0084*/ 	.byte	0x00, 0xf4, 0x21, 0x00


	//----- nvinfo : EIATTR_KPARAM_INFO
	.align		4
.L_27:
        /*0088*/ 	.byte	0x04, 0x17
        /*008a*/ 	.short	(.L_29 - .L_28)
.L_28:
        /*008c*/ 	.word	0x00000000
        /*0090*/ 	.short	0x0000
        /*0092*/ 	.short	0x0000
        /*0094*/ 	.byte	0x00, 0xf4, 0x21, 0x00


	//----- nvinfo : EIATTR_SPARSE_MMA_MASK
	.align		4
.L_29:
        /*0098*/ 	.byte	0x03, 0x50
        /*009a*/ 	.short	0x0000


	//----- nvinfo : EIATTR_MAXREG_COUNT
	.align		4
        /*009c*/ 	.byte	0x03, 0x1b
        /*009e*/ 	.short	0x00ff


	//----- nvinfo : EIATTR_COOP_GROUP_MASK_REGIDS
	.align		4
        /*00a0*/ 	.byte	0x04, 0x29
        /*00a2*/ 	.short	(.L_31 - .L_30)


	//   ....[0]....
.L_30:
        /*00a4*/ 	.word	0xffffffff


	//   ....[1]....
        /*00a8*/ 	.word	0xffffffff


	//----- nvinfo : EIATTR_COOP_GROUP_INSTR_OFFSETS
	.align		4
.L_31:
        /*00ac*/ 	.byte	0x04, 0x28
        /*00ae*/ 	.short	(.L_33 - .L_32)


	//   ....[0]....
.L_32:
        /*00b0*/ 	.word	0x00000460


	//   ....[1]....
        /*00b4*/ 	.word	0x00000480


	//----- nvinfo : EIATTR_EXIT_INSTR_OFFSETS
	.align		4
.L_33:
        /*00b8*/ 	.byte	0x04, 0x1c
        /*00ba*/ 	.short	(.L_35 - .L_34)


	//   ....[0]....
.L_34:
        /*00bc*/ 	.word	0x00000590


	//   ....[1]....
        /*00c0*/ 	.word	0x000005c0


	//----- nvinfo : EIATTR_REQNTID
	.align		4
.L_35:
        /*00c4*/ 	.byte	0x04, 0x10
        /*00c6*/ 	.short	(.L_37 - .L_36)
.L_36:
        /*00c8*/ 	.word	0x00000080
        /*00cc*/ 	.word	0x00000001
        /*00d0*/ 	.word	0x00000001


	//----- nvinfo : EIATTR_CBANK_PARAM_SIZE
	.align		4
.L_37:
        /*00d4*/ 	.byte	0x03, 0x19
        /*00d6*/ 	.short	0x0040


	//----- nvinfo : EIATTR_PARAM_CBANK
	.align		4
        /*00d8*/ 	.byte	0x04, 0x0a
        /*00da*/ 	.short	(.L_39 - .L_38)
	.align		4
.L_38:
        /*00dc*/ 	.word	index@(.nv.constant0.triton_per_fused__native_batch_norm_legit_no_training_mean_10)
        /*00e0*/ 	.short	0x0210
        /*00e2*/ 	.short	0x0040


	//----- nvinfo : EIATTR_SW_WAR
	.align		4
.L_39:
        /*00e4*/ 	.byte	0x04, 0x36
        /*00e6*/ 	.short	(.L_41 - .L_40)
.L_40:
        /*00e8*/ 	.word	0x00000008
.L_41:


//--------------------- .nv.callgraph             --------------------------
	.section	.nv.callgraph,"",@"SHT_CUDA_CALLGRAPH"
	.align	4
	.sectionentsize	8
	.align		4
        /*0000*/ 	.word	0x00000000
	.align		4
        /*0004*/ 	.word	0xffffffff
	.align		4
        /*0008*/ 	.word	0x00000000
	.align		4
        /*000c*/ 	.word	0xfffffffe
	.align		4
        /*0010*/ 	.word	0x00000000
	.align		4
        /*0014*/ 	.word	0xfffffffd
	.align		4
        /*0018*/ 	.word	0x00000000
	.align		4
        /*001c*/ 	.word	0xfffffffc


//--------------------- .nv.constant4             --------------------------
	.section	.nv.constant4,"a",@progbits
	.align	8
	.align		8
.nv.constant4:
        /*0000*/ 	.dword	_$_str
	.align		8
        /*0008*/ 	.dword	_$_str_$_2


//--------------------- .text.triton_per_fused__native_batch_norm_legit_no_training_mean_10 --------------------------
	.section	.text.triton_per_fused__native_batch_norm_legit_no_training_mean_10,"ax",@progbits
	.sectionflags	@"SHF_BARRIERS=1"
	.align	128
        .global         triton_per_fused__native_batch_norm_legit_no_training_mean_10
        .type           triton_per_fused__native_batch_norm_legit_no_training_mean_10,@function
        .size           triton_per_fused__native_batch_norm_legit_no_training_mean_10,(.L_x_1 - triton_per_fused__native_batch_norm_legit_no_training_mean_10)
        .other          triton_per_fused__native_batch_norm_legit_no_training_mean_10,@"STO_CUDA_ENTRY STV_DEFAULT"
triton_per_fused__native_batch_norm_legit_no_training_mean_10:
.text.triton_per_fused__native_batch_norm_legit_no_training_mean_10:
[----:B------:R-:W0:Y:S01]  /*0000*/  LDC R1, c[0x0][0x28] ;  /* 0x00000a00ff017b82 */ /* 0x000e220000000800 */
[----:B------:R-:W1:Y:S07]  /*0010*/  S2R R11, SR_TID.X ;  /* 0x00000000000b7919 */ /* 0x000e6e0000002100 */
[----:B------:R-:W2:Y:S01]  /*0020*/  LDC.64 R20, c[0x0][0x228] ;  /* 0x00008a00ff147b82 */ /* 0x000ea20000000a00 */
[----:B------:R-:W-:Y:S01]  /*0030*/  HFMA2.MMA R12, -RZ, RZ, 0, 0 ;  /* 0x00000000ff0c7435 */ /* 0x000fe200000001ff */
[----:B------:R-:W-:Y:S01]  /*0040*/  ULDC.64 UR6, c[0x0][0x208] ;  /* 0x0000820000067ab9 */ /* 0x000fe20000000a00 */
[----:B------:R-:W3:Y:S05]  /*0050*/  S2R R0, SR_CTAID.X ;  /* 0x0000000000007919 */ /* 0x000eea0000002500 */
[----:B------:R-:W4:Y:S08]  /*0060*/  LDC.64 R18, c[0x0][0x218] ;  /* 0x00008600ff127b82 */ /* 0x000f300000000a00 */
[----:B------:R-:W5:Y:S08]  /*0070*/  LDC.64 R16, c[0x0][0x220] ;  /* 0x00008800ff107b82 */ /* 0x000f700000000a00 */
[----:B------:R-:W4:Y:S01]  /*0080*/  LDC.64 R8, c[0x0][0x230] ;  /* 0x00008c00ff087b82 */ /* 0x000f220000000a00 */
[----:B-1----:R-:W-:-:S02]  /*0090*/  SHF.R.U32.HI R13, RZ, 0x2, R11 ;  /* 0x00000002ff0d7819 */ /* 0x002fc4000001160b */
[----:B---3--:R-:W-:Y:S02]  /*00a0*/  SHF.L.U32 R0, R0, 0x5, RZ ;  /* 0x0000000500007819 */ /* 0x008fe400000006ff */
[----:B------:R-:W-:-:S04]  /*00b0*/  SGXT.U32 R13, R13, 0x5 ;  /* 0x000000050d0d781a */ /* 0x000fc80000000000 */
[----:B------:R-:W-:-:S04]  /*00c0*/  LOP3.LUT R10, R0, R13, RZ, 0xfc, !PT ;  /* 0x0000000d000a7212 */ /* 0x000fc800078efcff */
[C---:B------:R-:W-:Y:S01]  /*00d0*/  ISETP.GE.AND P1, PT, R10.reuse, 0xa0, PT ;  /* 0x000000a00a00780c */ /* 0x040fe20003f26270 */
[----:B------:R-:W-:-:S05]  /*00e0*/  IMAD.HI R2, R10, 0x66666667, RZ ;  /* 0x666666670a027827 */ /* 0x000fca00078e02ff */
[----:B------:R-:W-:-:S04]  /*00f0*/  SHF.R.U32.HI R3, RZ, 0x1f, R2 ;  /* 0x0000001fff037819 */ /* 0x000fc80000011602 */
[----:B------:R-:W-:-:S05]  /*0100*/  LEA.HI.SX32 R3, R2, R3, 0x1c ;  /* 0x0000000302037211 */ /* 0x000fca00078fe2ff */
[----:B------:R-:W-:Y:S01]  /*0110*/  IMAD R15, R3, -0x28, R10 ;  /* 0xffffffd8030f7824 */ /* 0x000fe200078e020a */
[----:B------:R-:W-:Y:S01]  /*0120*/  SHF.L.U32 R4, R11, 0x2, RZ ;  /* 0x000000020b047819 */ /* 0x000fe200000006ff */
[----:B------:R-:W1:Y:S02]  /*0130*/  LDC.64 R2, c[0x0][0x238] ;  /* 0x00008e00ff027b82 */ /* 0x000e640000000a00 */
[----:B--2---:R-:W-:-:S05]  /*0140*/  IMAD.WIDE R20, R15, 0x4, R20 ;  /* 0x000000040f147825 */ /* 0x004fca00078e0214 */
[----:B------:R1:W2:Y:S01]  /*0150*/  @!P1 LDG.E.EL R12, desc[UR6][R20.64] ;  /* 0x00000006140c9981 */ /* 0x0002a2000c2e1900 */
[----:B------:R-:W-:Y:S02]  /*0160*/  LOP3.LUT R5, R4, 0xc, RZ, 0xc0, !PT ;  /* 0x0000000c04057812 */ /* 0x000fe400078ec0ff */
[----:B------:R-:W-:Y:S02]  /*0170*/  CS2R R6, SRZ ;  /* 0x0000000000067805 */ /* 0x000fe4000001ff00 */
[----:B------:R-:W-:Y:S01]  /*0180*/  MOV R14, RZ ;  /* 0x000000ff000e7202 */ /* 0x000fe20000000f00 */
[----:B-----5:R-:W-:Y:S01]  /*0190*/  IMAD.WIDE R16, R15, 0x4, R16 ;  /* 0x000000040f107825 */ /* 0x020fe200078e0210 */
[----:B------:R-:W-:Y:S02]  /*01a0*/  LEA R10, R10, R5, 0x4 ;  /* 0x000000050a0a7211 */ /* 0x000fe400078e20ff */
[----:B------:R-:W-:Y:S02]  /*01b0*/  CS2R R4, SRZ ;  /* 0x0000000000047805 */ /* 0x000fe4000001ff00 */
[----:B------:R3:W5:Y:S01]  /*01c0*/  @!P1 LDG.E.EL R14, desc[UR6][R16.64] ;  /* 0x00000006100e9981 */ /* 0x000762000c2e1900 */
[----:B----4-:R-:W-:-:S05]  /*01d0*/  IMAD.WIDE R18, R10, 0x4, R18 ;  /* 0x000000040a127825 */ /* 0x010fca00078e0212 */
[----:B------:R-:W4:Y:S01]  /*01e0*/  @!P1 LDG.E.128 R4, desc[UR6][R18.64] ;  /* 0x0000000612049981 */ /* 0x000f22000c1e1d00 */
[----:B-1----:R-:W-:Y:S01]  /*01f0*/  IMAD.WIDE R20, R15, 0x4, R2 ;  /* 0x000000040f147825 */ /* 0x002fe200078e0202 */
[----:B------:R-:W-:-:S03]  /*0200*/  CS2R R2, SRZ ;  /* 0x0000000000027805 */ /* 0x000fc6000001ff00 */
[----:B0-----:R-:W-:-:S03]  /*0210*/  IMAD.WIDE R8, R15, 0x4, R8 ;  /* 0x000000040f087825 */ /* 0x001fc600078e0208 */
[----:B------:R-:W5:Y:S04]  /*0220*/  @!P1 LDG.E.EL R3, desc[UR6][R20.64] ;  /* 0x0000000614039981 */ /* 0x000f68000c2e1900 */
[----:B------:R0:W5:Y:S01]  /*0230*/  @!P1 LDG.E.EL R2, desc[UR6][R8.64] ;  /* 0x0000000608029981 */ /* 0x000162000c2e1900 */
[----:B---3--:R-:W-:Y:S01]  /*0240*/  HFMA2.MMA R16, -RZ, RZ, 1.625, 0 ;  /* 0x3e800000ff107435 */ /* 0x008fe200000001ff */
[----:B------:R-:W1:Y:S01]  /*0250*/  S2UR UR5, SR_CgaCtaId ;  /* 0x00000000000579c3 */ /* 0x000e620000008800 */
[----:B------:R-:W-:Y:S02]  /*0260*/  UMOV UR4, 0x400 ;  /* 0x0000040000047882 */ /* 0x000fe40000000000 */
[----:B-1----:R-:W-:Y:S01]  /*0270*/  UPRMT UR4, UR5, 0x654, UR4 ;  /* 0x0000065405047896 */ /* 0x002fe20008000004 */
[----:B--2---:R-:W-:-:S04]  /*0280*/  FADD R12, R12, 9.9999997473787516356e-06 ;  /* 0x3727c5ac0c0c7421 */ /* 0x004fc80000000000 */
[----:B------:R-:W1:Y:S02]  /*0290*/  MUFU.SQRT R15, R12 ;  /* 0x0000000c000f7308 */ /* 0x000e640000002000 */
[C---:B-1----:R-:W-:Y:S02]  /*02a0*/  FSETP.GT.AND P0, PT, R15.reuse, 8.50705917302346158658e+37, PT ;  /* 0x7e8000000f00780b */ /* 0x042fe40003f04000 */
[----:B------:R-:W-:-:S11]  /*02b0*/  FSETP.GEU.AND P2, PT, R15, 1.175494350822287508e-38, PT ;  /* 0x008000000f00780b */ /* 0x000fd60003f4e000 */
[----:B------:R-:W-:-:S04]  /*02c0*/  @P0 FMUL R15, R15, 0.25 ;  /* 0x3e8000000f0f0820 */ /* 0x000fc80000400000 */
[----:B------:R-:W-:-:S06]  /*02d0*/  @!P2 FMUL R15, R15, 16777216 ;  /* 0x4b8000000f0fa820 */ /* 0x000fcc0000400000 */
[----:B------:R-:W0:Y:S01]  /*02e0*/  MUFU.RCP R15, R15 ;  /* 0x0000000f000f7308 */ /* 0x000e220000001000 */
[----:B------:R-:W-:Y:S02]  /*02f0*/  FSEL R16, R16, 1, P0 ;  /* 0x3f80000010107808 */ /* 0x000fe40000000000 */
[----:B----4-:R-:W-:Y:S02]  /*0300*/  SEL R17, R4, RZ, !P1 ;  /* 0x000000ff04117207 */ /* 0x010fe40004800000 */
[----:B------:R-:W-:Y:S01]  /*0310*/  SEL R5, R5, RZ, !P1 ;  /* 0x000000ff05057207 */ /* 0x000fe20004800000 */
[----:B------:R-:W-:Y:S01]  /*0320*/  @!P2 FMUL R16, R16, 16777216 ;  /* 0x4b8000001010a820 */ /* 0x000fe20000400000 */
[----:B------:R-:W-:Y:S01]  /*0330*/  SEL R19, R6, RZ, !P1 ;  /* 0x000000ff06137207 */ /* 0x000fe20004800000 */
[--C-:B-----5:R-:W-:Y:S02]  /*0340*/  FADD R6, R17, -R14.reuse ;  /* 0x8000000e11067221 */ /* 0x120fe40000000000 */
[--C-:B------:R-:W-:Y:S01]  /*0350*/  FADD R5, R5, -R14.reuse ;  /* 0x8000000e05057221 */ /* 0x100fe20000000000 */
[----:B------:R-:W-:Y:S01]  /*0360*/  SEL R7, R7, RZ, !P1 ;  /* 0x000000ff07077207 */ /* 0x000fe20004800000 */
[----:B------:R-:W-:Y:S01]  /*0370*/  FADD R4, R19, -R14 ;  /* 0x8000000e13047221 */ /* 0x000fe20000000000 */
[----:B0-----:R-:W-:-:S03]  /*0380*/  FMUL R9, R15, R16 ;  /* 0x000000100f097220 */ /* 0x001fc60000400000 */
[----:B------:R-:W-:Y:S01]  /*0390*/  FADD R14, R7, -R14 ;  /* 0x8000000e070e7221 */ /* 0x000fe20000000000 */
[-C--:B------:R-:W-:Y:S01]  /*03a0*/  FMUL R6, R6, R9.reuse ;  /* 0x0000000906067220 */ /* 0x080fe20000400000 */
[-C--:B------:R-:W-:Y:S01]  /*03b0*/  FMUL R8, R5, R9.reuse ;  /* 0x0000000905087220 */ /* 0x080fe20000400000 */
[-C--:B------:R-:W-:Y:S02]  /*03c0*/  FMUL R12, R4, R9.reuse ;  /* 0x00000009040c7220 */ /* 0x080fe40000400000 */
[-CC-:B------:R-:W-:Y:S01]  /*03d0*/  FFMA R4, R6, R2.reuse, R3.reuse ;  /* 0x0000000206047223 */ /* 0x180fe20000000003 */
[-CC-:B------:R-:W-:Y:S01]  /*03e0*/  FFMA R5, R8, R2.reuse, R3.reuse ;  /* 0x0000000208057223 */ /* 0x180fe20000000003 */
[----:B------:R-:W-:Y:S01]  /*03f0*/  FMUL R14, R14, R9 ;  /* 0x000000090e0e7220 */ /* 0x000fe20000400000 */
[-C--:B------:R-:W-:Y:S02]  /*0400*/  FFMA R6, R12, R2.reuse, R3 ;  /* 0x000000020c067223 */ /* 0x080fe40000000003 */
[----:B------:R-:W-:Y:S01]  /*0410*/  FADD R9, R4, R5 ;  /* 0x0000000504097221 */ /* 0x000fe20000000000 */
[----:B------:R-:W-:-:S03]  /*0420*/  FFMA R7, R14, R2, R3 ;  /* 0x000000020e077223 */ /* 0x000fc60000000003 */
[----:B------:R-:W-:-:S04]  /*0430*/  FADD R2, R6, R9 ;  /* 0x0000000906027221 */ /* 0x000fc80000000000 */
[----:B------:R-:W-:-:S05]  /*0440*/  FADD R2, R7, R2 ;  /* 0x0000000207027221 */ /* 0x000fca0000000000 */
[----:B------:R-:W-:-:S05]  /*0450*/  FSEL R3, R2, RZ, !P1 ;  /* 0x000000ff02037208 */ /* 0x000fca0004800000 */
[----:B------:R-:W0:Y:S02]  /*0460*/  SHFL.BFLY PT, R2, R3, 0x2, 0x1f ;  /* 0x0c401f0003027f89 */ /* 0x000e2400000e0000 */
[----:B0-----:R-:W-:-:S05]  /*0470*/  FADD R8, R3, R2 ;  /* 0x0000000203087221 */ /* 0x001fca0000000000 */
[----:B------:R-:W0:Y:S01]  /*0480*/  SHFL.BFLY PT, R9, R8, 0x1, 0x1f ;  /* 0x0c201f0008097f89 */ /* 0x000e2200000e0000 */
[----:B------:R-:W-:Y:S02]  /*0490*/  LOP3.LUT R2, R11, 0x1f, RZ, 0xc0, !PT ;  /* 0x0000001f0b027812 */ /* 0x000fe400078ec0ff */
[----:B------:R-:W-:Y:S02]  /*04a0*/  LEA R15, R13, UR4, 0x2 ;  /* 0x000000040d0f7c11 */ /* 0x000fe4000f8e10ff */
[----:B------:R-:W-:Y:S02]  /*04b0*/  LEA R14, R2, UR4, 0x2 ;  /* 0x00000004020e7c11 */ /* 0x000fe4000f8e10ff */
[----:B------:R-:W1:Y:S01]  /*04c0*/  LDC.64 R2, c[0x0][0x240] ;  /* 0x00009000ff027b82 */ /* 0x000e620000000a00 */
[----:B0-----:R-:W-:Y:S01]  /*04d0*/  FADD R12, R8, R9 ;  /* 0x00000009080c7221 */ /* 0x001fe20000000000 */
[----:B------:R-:W-:-:S06]  /*04e0*/  LOP3.LUT P0, RZ, R11, 0x60, RZ, 0xc0, !PT ;  /* 0x000000600bff7812 */ /* 0x000fcc000780c0ff */
[----:B------:R-:W0:Y:S01]  /*04f0*/  LDC.64 R8, c[0x0][0x210] ;  /* 0x00008400ff087b82 */ /* 0x000e220000000a00 */
[----:B------:R2:W-:Y:S07]  /*0500*/  STS [R15], R12 ;  /* 0x0000000c0f007388 */ /* 0x0005ee0000000800 */
[----:B------:R-:W-:Y:S01]  /*0510*/  BAR.SYNC.DEFER_BLOCKING 0x0 ;  /* 0x0000000000007b1d */ /* 0x000fe20000010000 */
[----:B------:R-:W-:Y:S01]  /*0520*/  LOP3.LUT R13, R0, 0x1f, R11, 0xf8, !PT ;  /* 0x0000001f000d7812 */ /* 0x000fe200078ef80b */
[----:B-1----:R-:W-:-:S03]  /*0530*/  IMAD.WIDE R10, R10, 0x4, R2 ;  /* 0x000000040a0a7825 */ /* 0x002fc600078e0202 */
[C---:B------:R-:W-:Y:S01]  /*0540*/  ISETP.LT.AND P0, PT, R13.reuse, 0xa0, !P0 ;  /* 0x000000a00d00780c */ /* 0x040fe20004701270 */
[----:B------:R-:W1:Y:S04]  /*0550*/  LDS R14, [R14] ;  /* 0x000000000e0e7984 */ /* 0x000e680000000800 */
[----:B------:R2:W-:Y:S01]  /*0560*/  @!P1 STG.E.128 desc[UR6][R10.64], R4 ;  /* 0x000000040a009986 */ /* 0x0005e2000c101d06 */
[----:B0-----:R-:W-:Y:S01]  /*0570*/  IMAD.WIDE R2, R13, 0x4, R8 ;  /* 0x000000040d027825 */ /* 0x001fe200078e0208 */
[----:B------:R-:W-:Y:S06]  /*0580*/  BAR.SYNC.DEFER_BLOCKING 0x0 ;  /* 0x0000000000007b1d */ /* 0x000fec0000010000 */
[----:B--2---:R-:W-:Y:S05]  /*0590*/  @!P0 EXIT ;  /* 0x000000000000894d */ /* 0x004fea0003800000 */
[----:B-1----:R-:W-:-:S05]  /*05a0*/  FMUL R5, R14, 0.0625 ;  /* 0x3d8000000e057820 */ /* 0x002fca0000400000 */
[----:B------:R-:W-:Y:S01]  /*05b0*/  STG.E desc[UR6][R2.64], R5 ;  /* 0x0000000502007986 */ /* 0x000fe2000c101906 */
[----:B------:R-:W-:Y:S05]  /*05c0*/  EXIT ;  /* 0x000000000000794d */ /* 0x000fea0003800000 */
.L_x_0:
[----:B------:R-:W-:-:S00]  /*05d0*/  BRA `(.L_x_0) ;  /* 0xfffffffc00fc7947 */ /* 0x000fc0000383ffff */
[----:B------:R-:W-:-:S00]  /*05e0*/  NOP ;  /* 0x0000000000007918 */ /* 0x000fc00000000000 */
        /* <DEDUP_REMOVED lines=9> */
.L_x_1:


//--------------------- .nv.global.init           --------------------------
	.section	.nv.global.init,"aw",@progbits
.nv.global.init:
	.type		_$_str,@object
	.size		_$_str,(_$_str_$_2 - _$_str)
_$_str:
        /*0000*/ 	.byte	0x5f, 0x5f, 0x43, 0x55, 0x44, 0x41, 0x5f, 0x46, 0x54, 0x5a, 0x00
	.type		_$_str_$_2,@object
	.size		_$_str_$_2,(.L_1 - _$_str_$_2)
_$_str_$_2:
        /*000b*/ 	.byte	0x5f, 0x5f, 0x43, 0x55, 0x44, 0x41, 0x5f, 0x50, 0x52, 0x45, 0x43, 0x5f, 0x53, 0x51, 0x52, 0x54
        /*001b*/ 	.byte	0x00
.L_1:


//--------------------- .nv.shared.triton_per_fused__native_batch_norm_legit_no_training_mean_10 --------------------------
	.section	.nv.shared.triton_per_fused__native_batch_norm_legit_no_training_mean_10,"aw",@nobits
	.sectionflags	@""
	.align	16
	.zero		1024


//--------------------- .nv.constant0.triton_per_fused__native_batch_norm_legit_no_training_mean_10 --------------------------
	.section	.nv.constant0.triton_per_fused__native_batch_norm_legit_no_training_mean_10,"a",@progbits
	.sectionflags	@""
	.align	4
.nv.constant0.triton_per_fused__native_batch_norm_legit_no_training_mean_10:
	.zero		592
